//
// Generated by NVIDIA NVVM Compiler
//
// Compiler Build ID: CL-36424714
// Cuda compilation tools, release 13.0, V13.0.88
// Based on NVVM 20.0.0
//

.version 9.0
.target sm_100
.address_size 64

	// .globl	_Z16predictionKernelPKfPffi

.visible .entry _Z16predictionKernelPKfPffi(
	.param .u64 .ptr .align 1 _Z16predictionKernelPKfPffi_param_0,
	.param .u64 .ptr .align 1 _Z16predictionKernelPKfPffi_param_1,
	.param .f32 _Z16predictionKernelPKfPffi_param_2,
	.param .u32 _Z16predictionKernelPKfPffi_param_3
)
{
	.reg .pred 	%p<2>;
	.reg .b32 	%r<6>;
	.reg .b32 	%f<4>;
	.reg .b64 	%rd<8>;

	ld.param.u64 	%rd1, [_Z16predictionKernelPKfPffi_param_0];
	ld.param.u64 	%rd2, [_Z16predictionKernelPKfPffi_param_1];
	ld.param.f32 	%f1, [_Z16predictionKernelPKfPffi_param_2];
	ld.param.u32 	%r2, [_Z16predictionKernelPKfPffi_param_3];
	mov.u32 	%r3, %ctaid.x;
	mov.u32 	%r4, %ntid.x;
	mov.u32 	%r5, %tid.x;
	mad.lo.s32 	%r1, %r3, %r4, %r5;
	setp.ge.s32 	%p1, %r1, %r2;
	@%p1 bra 	$L__BB0_2;
	cvta.to.global.u64 	%rd3, %rd1;
	cvta.to.global.u64 	%rd4, %rd2;
	mul.wide.s32 	%rd5, %r1, 4;
	add.s64 	%rd6, %rd3, %rd5;
	ld.global.f32 	%f2, [%rd6];
	mul.f32 	%f3, %f1, %f2;
	add.s64 	%rd7, %rd4, %rd5;
	st.global.f32 	[%rd7], %f3;
$L__BB0_2:
	ret;

}


// ===== COMPILED SASS (sm_100) =====

	.target	sm_100

	.elftype	@"ET_EXEC"


//--------------------- .note.nv.tkinfo           --------------------------
	.section	.note.nv.tkinfo,"",@"SHT_NOTE"
	.sectionflags	@"SHF_NOTE_NV_TKINFO"
	.tkinfo
        /*0018*/ 	.word	0x00000002
        /*0030*/ 	.string	""
        /*0030*/ 	.string	"ptxas"
        /*0030*/ 	.string	"Cuda compilation tools, release 13.0, V13.0.88"
        /*0030*/ 	.string	"Build cuda_13.0.r13.0/compiler.36424714_0"
        /*0030*/ 	.string	"-arch sm_100 -m 64 "



//--------------------- .note.nv.cuinfo           --------------------------
	.section	.note.nv.cuinfo,"",@"SHT_NOTE"
	.sectionflags	@"SHF_NOTE_NV_CUINFO"
        /*0018*/ 	.short	0x0002
        /*001a*/ 	.short	0x0064
        /*001c*/ 	.short	0x0082
	.zero		2


//--------------------- .nv.info                  --------------------------
	.section	.nv.info,"",@"SHT_CUDA_INFO"
	.align	4


	//----- nvinfo : EIATTR_REGCOUNT
	.align		4
        /*0000*/ 	.byte	0x04, 0x2f
        /*0002*/ 	.short	(.L_1 - .L_0)
	.align		4
.L_0:
        /*0004*/ 	.word	index@(_Z16predictionKernelPKfPffi)
        /*0008*/ 	.word	0x0000000a


	//----- nvinfo : EIATTR_FRAME_SIZE
	.align		4
.L_1:
        /*000c*/ 	.byte	0x04, 0x11
        /*000e*/ 	.short	(.L_3 - .L_2)
	.align		4
.L_2:
        /*0010*/ 	.word	index@(_Z16predictionKernelPKfPffi)
        /*0014*/ 	.word	0x00000000


	//----- nvinfo : EIATTR_MIN_STACK_SIZE
	.align		4
.L_3:
        /*0018*/ 	.byte	0x04, 0x12
        /*001a*/ 	.short	(.L_5 - .L_4)
	.align		4
.L_4:
        /*001c*/ 	.word	index@(_Z16predictionKernelPKfPffi)
        /*0020*/ 	.word	0x00000000
.L_5:


//--------------------- .nv.compat                --------------------------
	.section	.nv.compat,"",@"SHT_CUDA_COMPAT_INFO"
	.align	4
        /*0000*/ 	.byte	0x02, 0x09, 0x00, 0x00, 0x02, 0x02, 0x01, 0x00, 0x02, 0x05, 0x05, 0x00, 0x03, 0x07, 0x01, 0x01
        /*0010*/ 	.byte	0x02, 0x03, 0x00, 0x00, 0x02, 0x06, 0x01, 0x00, 0x04, 0x0b, 0x08, 0x00, 0x09, 0x00, 0x00, 0x00
        /*0020*/ 	.byte	0x00, 0x00, 0x00, 0x00


//--------------------- .nv.info._Z16predictionKernelPKfPffi --------------------------
	.section	.nv.info._Z16predictionKernelPKfPffi,"",@"SHT_CUDA_INFO"
	.sectionflags	@""
	.align	4


	//----- nvinfo : EIATTR_CUDA_API_VERSION
	.align		4
        /*0000*/ 	.byte	0x04, 0x37
        /*0002*/ 	.short	(.L_7 - .L_6)
.L_6:
        /*0004*/ 	.word	0x00000082


	//----- nvinfo : EIATTR_KPARAM_INFO
	.align		4
.L_7:
        /*0008*/ 	.byte	0x04, 0x17
        /*000a*/ 	.short	(.L_9 - .L_8)
.L_8:
        /*000c*/ 	.word	0x00000000
        /*0010*/ 	.short	0x0003
        /*0012*/ 	.short	0x0014
        /*0014*/ 	.byte	0x00, 0xf0, 0x11, 0x00


	//----- nvinfo : EIATTR_KPARAM_INFO
	.align		4
.L_9:
        /*0018*/ 	.byte	0x04, 0x17
        /*001a*/ 	.short	(.L_11 - .L_10)
.L_10:
        /*001c*/ 	.word	0x00000000
        /*0020*/ 	.short	0x0002
        /*0022*/ 	.short	0x0010
        /*0024*/ 	.byte	0x00, 0xf0, 0x11, 0x00


	//----- nvinfo : EIATTR_KPARAM_INFO
	.align		4
.L_11:
        /*0028*/ 	.byte	0x04, 0x17
        /*002a*/ 	.short	(.L_13 - .L_12)
.L_12:
        /*002c*/ 	.word	0x00000000
        /*0030*/ 	.short	0x0001
        /*0032*/ 	.short	0x0008
        /*0034*/ 	.byte	0x00, 0xf5, 0x21, 0x00


	//----- nvinfo : EIATTR_KPARAM_INFO
	.align		4
.L_13:
        /*0038*/ 	.byte	0x04, 0x17
        /*003a*/ 	.short	(.L_15 - .L_14)
.L_14:
        /*003c*/ 	.word	0x00000000
        /*0040*/ 	.short	0x0000
        /*0042*/ 	.short	0x0000
        /*0044*/ 	.byte	0x00, 0xf5, 0x21, 0x00


	//----- nvinfo : EIATTR_SPARSE_MMA_MASK
	.align		4
.L_15:
        /*0048*/ 	.byte	0x03, 0x50
        /*004a*/ 	.short	0x0000


	//----- nvinfo : EIATTR_MAXREG_COUNT
	.align		4
        /*004c*/ 	.byte	0x03, 0x1b
        /*004e*/ 	.short	0x00ff


	//----- nvinfo : EIATTR_MERCURY_ISA_VERSION
	.align		4
        /*0050*/ 	.byte	0x03, 0x5f
        /*0052*/ 	.short	0x0101


	//----- nvinfo : EIATTR_VRC_CTA_INIT_COUNT
	.align		4
        /*0054*/ 	.byte	0x02, 0x4a
	.zero		1
	.zero		1


	//----- nvinfo : EIATTR_EXIT_INSTR_OFFSETS
	.align		4
        /*0058*/ 	.byte	0x04, 0x1c
        /*005a*/ 	.short	(.L_17 - .L_16)


	//   ....[0]....
.L_16:
        /*005c*/ 	.word	0x00000070


	//   ....[1]....
        /*0060*/ 	.word	0x00000110


	//----- nvinfo : EIATTR_CBANK_PARAM_SIZE
	.align		4
.L_17:
        /*0064*/ 	.byte	0x03, 0x19
        /*0066*/ 	.short	0x0018


	//----- nvinfo : EIATTR_PARAM_CBANK
	.align		4
        /*0068*/ 	.byte	0x04, 0x0a
        /*006a*/ 	.short	(.L_19 - .L_18)
	.align		4
.L_18:
        /*006c*/ 	.word	index@(.nv.constant0._Z16predictionKernelPKfPffi)
        /*0070*/ 	.short	0x0380
        /*0072*/ 	.short	0x0018


	//----- nvinfo : EIATTR_SW_WAR
	.align		4
.L_19:
        /*0074*/ 	.byte	0x04, 0x36
        /*0076*/ 	.short	(.L_21 - .L_20)
.L_20:
        /*0078*/ 	.word	0x00000008
.L_21:


//--------------------- .nv.callgraph             --------------------------
	.section	.nv.callgraph,"",@"SHT_CUDA_CALLGRAPH"
	.align	4
	.sectionentsize	8
	.align		4
        /*0000*/ 	.word	0x00000000
	.align		4
        /*0004*/ 	.word	0xffffffff
	.align		4
        /*0008*/ 	.word	0x00000000
	.align		4
        /*000c*/ 	.word	0xfffffffe
	.align		4
        /*0010*/ 	.word	0x00000000
	.align		4
        /*0014*/ 	.word	0xfffffffd
	.align		4
        /*0018*/ 	.word	0x00000000
	.align		4
        /*001c*/ 	.word	0xfffffffc


//--------------------- .text._Z16predictionKernelPKfPffi --------------------------
	.section	.text._Z16predictionKernelPKfPffi,"ax",@progbits
	.align	128
        .global         _Z16predictionKernelPKfPffi
        .type           _Z16predictionKernelPKfPffi,@function
        .size           _Z16predictionKernelPKfPffi,(.L_x_1 - _Z16predictionKernelPKfPffi)
        .other          _Z16predictionKernelPKfPffi,@"STO_CUDA_ENTRY STV_DEFAULT"
_Z16predictionKernelPKfPffi:
.text._Z16predictionKernelPKfPffi:
[----:B------:R-:W-:Y:S01]  /*0000*/  LDC R1, c[0x0][0x37c] ;  /* 0x0000df00ff017b82 */ /* 0x000fe20000000800 */
[----:B------:R-:W0:Y:S07]  /*0010*/  S2R R0, SR_TID.X ;  /* 0x0000000000007919 */ /* 0x000e2e0000002100 */
[----:B------:R-:W0:Y:S01]  /*0020*/  S2UR UR4, SR_CTAID.X ;  /* 0x00000000000479c3 */ /* 0x000e220000002500 */
[----:B------:R-:W1:Y:S07]  /*0030*/  LDCU UR5, c[0x0][0x394] ;  /* 0x00007280ff0577ac */ /* 0x000e6e0008000800 */
[----:B------:R-:W0:Y:S02]  /*0040*/  LDC R7, c[0x0][0x360] ;  /* 0x0000d800ff077b82 */ /* 0x000e240000000800 */
[----:B0-----:R-:W-:-:S05]  /*0050*/  IMAD R7, R7, UR4, R0 ;  /* 0x0000000407077c24 */ /* 0x001fca000f8e0200 */
[----:B-1----:R-:W-:-:S13]  /*0060*/  ISETP.GE.AND P0, PT, R7, UR5, PT ;  /* 0x0000000507007c0c */ /* 0x002fda000bf06270 */
[----:B------:R-:W-:Y:S05]  /*0070*/  @P0 EXIT ;  /* 0x000000000000094d */ /* 0x000fea0003800000 */
[----:B------:R-:W0:Y:S01]  /*0080*/  LDC.64 R2, c[0x0][0x380] ;  /* 0x0000e000ff027b82 */ /* 0x000e220000000a00 */
[----:B------:R-:W1:Y:S01]  /*0090*/  LDCU.64 UR4, c[0x0][0x358] ;  /* 0x00006b00ff0477ac */ /* 0x000e620008000a00 */
[----:B------:R-:W2:Y:S06]  /*00a0*/  LDCU UR6, c[0x0][0x390] ;  /* 0x00007200ff0677ac */ /* 0x000eac0008000800 */
[----:B------:R-:W3:Y:S01]  /*00b0*/  LDC.64 R4, c[0x0][0x388] ;  /* 0x0000e200ff047b82 */ /* 0x000ee20000000a00 */
[----:B0-----:R-:W-:-:S06]  /*00c0*/  IMAD.WIDE R2, R7, 0x4, R2 ;  /* 0x0000000407027825 */ /* 0x001fcc00078e0202 */
[----:B-1----:R-:W2:Y:S01]  /*00d0*/  LDG.E R2, desc[UR4][R2.64] ;  /* 0x0000000402027981 */ /* 0x002ea2000c1e1900 */
[----:B---3--:R-:W-:-:S04]  /*00e0*/  IMAD.WIDE R4, R7, 0x4, R4 ;  /* 0x0000000407047825 */ /* 0x008fc800078e0204 */
[----:B--2---:R-:W-:-:S05]  /*00f0*/  FMUL R7, R2, UR6 ;  /* 0x0000000602077c20 */ /* 0x004fca0008400000 */
[----:B------:R-:W-:Y:S01]  /*0100*/  STG.E desc[UR4][R4.64], R7 ;  /* 0x0000000704007986 */ /* 0x000fe2000c101904 */
[----:B------:R-:W-:Y:S05]  /*0110*/  EXIT ;  /* 0x000000000000794d */ /* 0x000fea0003800000 */
.L_x_0:
[----:B------:R-:W-:-:S00]  /*0120*/  BRA `(.L_x_0) ;  /* 0xfffffffc00fc7947 */ /* 0x000fc0000383ffff */
[----:B------:R-:W-:-:S00]  /*0130*/  NOP ;  /* 0x0000000000007918 */ /* 0x000fc00000000000 */
        /* <DEDUP_REMOVED lines=12> */
.L_x_1:


//--------------------- .nv.shared.reserved.0     --------------------------
	.section	.nv.shared.reserved.0,"aw",@nobits
	.weak		__nv_reservedSMEM_offset_0_alias
	.size		__nv_reservedSMEM_offset_0_alias, 0, 64
	.other		__nv_reservedSMEM_offset_0_alias,@"STO_CUDA_RESERVED_SHARED STV_DEFAULT"
__nv_reservedSMEM_offset_0_alias:
	.zero		0
	.zero		64


//--------------------- .nv.constant0._Z16predictionKernelPKfPffi --------------------------
	.section	.nv.constant0._Z16predictionKernelPKfPffi,"a",@progbits
	.sectionflags	@""
	.align	4
.nv.constant0._Z16predictionKernelPKfPffi:
	.zero		920


//--------------------- SYMBOLS --------------------------

	.type		.nv.reservedSmem.offset0,@object
	.size		.nv.reservedSmem.offset0,0x4
